	.headerflags	@"EF_CUDA_TEXMODE_UNIFIED EF_CUDA_64BIT_ADDRESS EF_CUDA_ACCELERATORS EF_CUDA_SM90 EF_CUDA_VIRTUAL_SM(EF_CUDA_SM90)"
	.elftype	@"ET_EXEC"


//--------------------- .nv.info                  --------------------------
	.section	.nv.info,"",@"SHT_CUDA_INFO"
	.align	4


	//----- nvinfo : EIATTR_REGCOUNT
	.align		4
        /*0000*/ 	.byte	0x04, 0x2f
        /*0002*/ 	.short	(.L_2 - .L_1)
	.align		4
.L_1:
        /*0004*/ 	.word	index@(triton_poi_fused_native_group_norm_relu_24)
        /*0008*/ 	.word	0x00000016


	//----- nvinfo : EIATTR_MIN_STACK_SIZE
	.align		4
.L_2:
        /*000c*/ 	.byte	0x04, 0x12
        /*000e*/ 	.short	(.L_4 - .L_3)
	.align		4
.L_3:
        /*0010*/ 	.word	index@(triton_poi_fused_native_group_norm_relu_24)
        /*0014*/ 	.word	0x00000000


	//----- nvinfo : EIATTR_FRAME_SIZE
	.align		4
.L_4:
        /*0018*/ 	.byte	0x04, 0x11
        /*001a*/ 	.short	(.L_6 - .L_5)
	.align		4
.L_5:
        /*001c*/ 	.word	index@(triton_poi_fused_native_group_norm_relu_24)
        /*0020*/ 	.word	0x00000000


	//----- nvinfo : EIATTR_MIN_STACK_SIZE
	.align		4
.L_6:
        /*0024*/ 	.byte	0x04, 0x12
        /*0026*/ 	.short	(.L_8 - .L_7)
	.align		4
.L_7:
        /*0028*/ 	.word	index@(triton_poi_fused_native_group_norm_relu_24)
        /*002c*/ 	.word	0x00000000
.L_8:


//--------------------- .nv.info.triton_poi_fused_native_group_norm_relu_24 --------------------------
	.section	.nv.info.triton_poi_fused_native_group_norm_relu_24,"",@"SHT_CUDA_INFO"
	.sectionflags	@""
	.align	4


	//----- nvinfo : EIATTR_CUDA_API_VERSION
	.align		4
        /*0000*/ 	.byte	0x04, 0x37
        /*0002*/ 	.short	(.L_10 - .L_9)
.L_9:
        /*0004*/ 	.word	0x0000007c


	//----- nvinfo : EIATTR_KPARAM_INFO
	.align		4
.L_10:
        /*0008*/ 	.byte	0x04, 0x17
        /*000a*/ 	.short	(.L_12 - .L_11)
.L_11:
        /*000c*/ 	.word	0x00000000
        /*0010*/ 	.short	0x0007
        /*0012*/ 	.short	0x0038
        /*0014*/ 	.byte	0x00, 0xf0, 0x11, 0x00


	//----- nvinfo : EIATTR_KPARAM_INFO
	.align		4
.L_12:
        /*0018*/ 	.byte	0x04, 0x17
        /*001a*/ 	.short	(.L_14 - .L_13)
.L_13:
        /*001c*/ 	.word	0x00000000
        /*0020*/ 	.short	0x0006
        /*0022*/ 	.short	0x0030
        /*0024*/ 	.byte	0x00, 0xf4, 0x21, 0x00


	//----- nvinfo : EIATTR_KPARAM_INFO
	.align		4
.L_14:
        /*0028*/ 	.byte	0x04, 0x17
        /*002a*/ 	.short	(.L_16 - .L_15)
.L_15:
        /*002c*/ 	.word	0x00000000
        /*0030*/ 	.short	0x0005
        /*0032*/ 	.short	0x0028
        /*0034*/ 	.byte	0x00, 0xf4, 0x21, 0x00


	//----- nvinfo : EIATTR_KPARAM_INFO
	.align		4
.L_16:
        /*0038*/ 	.byte	0x04, 0x17
        /*003a*/ 	.short	(.L_18 - .L_17)
.L_17:
        /*003c*/ 	.word	0x00000000
        /*0040*/ 	.short	0x0004
        /*0042*/ 	.short	0x0020
        /*0044*/ 	.byte	0x00, 0xf4, 0x21, 0x00


	//----- nvinfo : EIATTR_KPARAM_INFO
	.align		4
.L_18:
        /*0048*/ 	.byte	0x04, 0x17
        /*004a*/ 	.short	(.L_20 - .L_19)
.L_19:
        /*004c*/ 	.word	0x00000000
        /*0050*/ 	.short	0x0003
        /*0052*/ 	.short	0x0018
        /*0054*/ 	.byte	0x00, 0xf4, 0x21, 0x00


	//----- nvinfo : EIATTR_KPARAM_INFO
	.align		4
.L_20:
        /*0058*/ 	.byte	0x04, 0x17
        /*005a*/ 	.short	(.L_22 - .L_21)
.L_21:
        /*005c*/ 	.word	0x00000000
        /*0060*/ 	.short	0x0002
        /*0062*/ 	.short	0x0010
        /*0064*/ 	.byte	0x00, 0xf4, 0x21, 0x00


	//----- nvinfo : EIATTR_KPARAM_INFO
	.align		4
.L_22:
        /*0068*/ 	.byte	0x04, 0x17
        /*006a*/ 	.short	(.L_24 - .L_23)
.L_23:
        /*006c*/ 	.word	0x00000000
        /*0070*/ 	.short	0x0001
        /*0072*/ 	.short	0x0008
        /*0074*/ 	.byte	0x00, 0xf4, 0x21, 0x00


	//----- nvinfo : EIATTR_KPARAM_INFO
	.align		4
.L_24:
        /*0078*/ 	.byte	0x04, 0x17
        /*007a*/ 	.short	(.L_26 - .L_25)
.L_25:
        /*007c*/ 	.word	0x00000000
        /*0080*/ 	.short	0x0000
        /*0082*/ 	.short	0x0000
        /*0084*/ 	.byte	0x00, 0xf4, 0x21, 0x00


	//----- nvinfo : EIATTR_SPARSE_MMA_MASK
	.align		4
.L_26:
        /*0088*/ 	.byte	0x03, 0x50
        /*008a*/ 	.short	0x0000


	//----- nvinfo : EIATTR_MAXREG_COUNT
	.align		4
        /*008c*/ 	.byte	0x03, 0x1b
        /*008e*/ 	.short	0x00ff


	//----- nvinfo : EIATTR_EXIT_INSTR_OFFSETS
	.align		4
        /*0090*/ 	.byte	0x04, 0x1c
        /*0092*/ 	.short	(.L_28 - .L_27)


	//   ....[0]....
.L_27:
        /*0094*/ 	.word	0x00000340


	//----- nvinfo : EIATTR_REQNTID
	.align		4
.L_28:
        /*0098*/ 	.byte	0x04, 0x10
        /*009a*/ 	.short	(.L_30 - .L_29)
.L_29:
        /*009c*/ 	.word	0x00000100
        /*00a0*/ 	.word	0x00000001
        /*00a4*/ 	.word	0x00000001


	//----- nvinfo : EIATTR_CBANK_PARAM_SIZE
	.align		4
.L_30:
        /*00a8*/ 	.byte	0x03, 0x19
        /*00aa*/ 	.short	0x003c


	//----- nvinfo : EIATTR_PARAM_CBANK
	.align		4
        /*00ac*/ 	.byte	0x04, 0x0a
        /*00ae*/ 	.short	(.L_32 - .L_31)
	.align		4
.L_31:
        /*00b0*/ 	.word	index@(.nv.constant0.triton_poi_fused_native_group_norm_relu_24)
        /*00b4*/ 	.short	0x0210
        /*00b6*/ 	.short	0x003c


	//----- nvinfo : EIATTR_SW_WAR
	.align		4
.L_32:
        /*00b8*/ 	.byte	0x04, 0x36
        /*00ba*/ 	.short	(.L_34 - .L_33)
.L_33:
        /*00bc*/ 	.word	0x00000008
.L_34:


//--------------------- .nv.callgraph             --------------------------
	.section	.nv.callgraph,"",@"SHT_CUDA_CALLGRAPH"
	.align	4
	.sectionentsize	8
	.align		4
        /*0000*/ 	.word	0x00000000
	.align		4
        /*0004*/ 	.word	0xffffffff
	.align		4
        /*0008*/ 	.word	0x00000000
	.align		4
        /*000c*/ 	.word	0xfffffffe
	.align		4
        /*0010*/ 	.word	0x00000000
	.align		4
        /*0014*/ 	.word	0xfffffffd
	.align		4
        /*0018*/ 	.word	0x00000000
	.align		4
        /*001c*/ 	.word	0xfffffffc


//--------------------- .nv.constant4             --------------------------
	.section	.nv.constant4,"a",@progbits
	.align	8
	.align		8
.nv.constant4:
        /*0000*/ 	.dword	_$_str


//--------------------- .text.triton_poi_fused_native_group_norm_relu_24 --------------------------
	.section	.text.triton_poi_fused_native_group_norm_relu_24,"ax",@progbits
	.align	128
        .global         triton_poi_fused_native_group_norm_relu_24
        .type           triton_poi_fused_native_group_norm_relu_24,@function
        .size           triton_poi_fused_native_group_norm_relu_24,(.L_x_1 - triton_poi_fused_native_group_norm_relu_24)
        .other          triton_poi_fused_native_group_norm_relu_24,@"STO_CUDA_ENTRY STV_DEFAULT"
triton_poi_fused_native_group_norm_relu_24:
.text.triton_poi_fused_native_group_norm_relu_24:
[----:B------:R-:W-:Y:S01]  /*0000*/  LDC R1, c[0x0][0x28] ;  /* 0x00000a00ff017b82 */ /* 0x000fe20000000800 */
[----:B------:R-:W1:Y:S07]  /*0010*/  S2R R0, SR_TID.X ;  /* 0x0000000000007919 */ /* 0x000e6e0000002100 */
[----:B------:R-:W2:Y:S01]  /*0020*/  LDC.64 R8, c[0x0][0x228] ;  /* 0x00008a00ff087b82 */ /* 0x000ea20000000a00 */
[----:B------:R-:W-:Y:S01]  /*0030*/  ULDC.64 UR4, c[0x0][0x208] ;  /* 0x0000820000047ab9 */ /* 0x000fe20000000a00 */
[----:B------:R-:W3:Y:S06]  /*0040*/  S2R R3, SR_CTAID.X ;  /* 0x0000000000037919 */ /* 0x000eec0000002500 */
[----:B------:R-:W4:Y:S08]  /*0050*/  LDC.64 R10, c[0x0][0x218] ;  /* 0x00008600ff0a7b82 */ /* 0x000f300000000a00 */
[----:B------:R-:W5:Y:S08]  /*0060*/  LDC.64 R12, c[0x0][0x210] ;  /* 0x00008400ff0c7b82 */ /* 0x000f700000000a00 */
[----:B------:R-:W5:Y:S01]  /*0070*/  LDC.64 R6, c[0x0][0x220] ;  /* 0x00008800ff067b82 */ /* 0x000f620000000a00 */
[----:B-1----:R-:W-:-:S07]  /*0080*/  SHF.L.U32 R0, R0, 0x1, RZ ;  /* 0x0000000100007819 */ /* 0x002fce00000006ff */
[----:B------:R-:W1:Y:S01]  /*0090*/  LDC.64 R4, c[0x0][0x230] ;  /* 0x00008c00ff047b82 */ /* 0x000e620000000a00 */
[----:B------:R-:W-:Y:S02]  /*00a0*/  LOP3.LUT R0, R0, 0x1fe, RZ, 0xc0, !PT ;  /* 0x000001fe00007812 */ /* 0x000fe400078ec0ff */
[----:B---3--:R-:W-:Y:S02]  /*00b0*/  SHF.R.S32.HI R15, RZ, 0x16, R3 ;  /* 0x00000016ff0f7819 */ /* 0x008fe40000011403 */
[----:B------:R-:W-:Y:S02]  /*00c0*/  LEA R0, R3, R0, 0x9 ;  /* 0x0000000003007211 */ /* 0x000fe400078e48ff */
[----:B------:R-:W-:-:S04]  /*00d0*/  SGXT R15, R15, 0x1 ;  /* 0x000000010f0f781a */ /* 0x000fc80000000200 */
[CC--:B------:R-:W-:Y:S02]  /*00e0*/  LEA.HI R2, R15.reuse, R0.reuse, RZ, 0xe ;  /* 0x000000000f027211 */ /* 0x0c0fe400078f70ff */
[----:B------:R-:W-:Y:S02]  /*00f0*/  LEA.HI R15, R15, R0, RZ, 0x9 ;  /* 0x000000000f0f7211 */ /* 0x000fe400078f48ff */
[----:B------:R-:W-:Y:S02]  /*0100*/  SHF.R.S32.HI R19, RZ, 0xe, R2 ;  /* 0x0000000eff137819 */ /* 0x000fe40000011402 */
[----:B------:R-:W3:Y:S03]  /*0110*/  LDC.64 R2, c[0x0][0x238] ;  /* 0x00008e00ff027b82 */ /* 0x000ee60000000a00 */
[----:B--2---:R-:W-:Y:S01]  /*0120*/  IMAD.WIDE R8, R19, 0x4, R8 ;  /* 0x0000000413087825 */ /* 0x004fe200078e0208 */
[----:B------:R-:W-:-:S05]  /*0130*/  SHF.R.S32.HI R16, RZ, 0x9, R15 ;  /* 0x00000009ff107819 */ /* 0x000fca000001140f */
[----:B------:R-:W2:Y:S01]  /*0140*/  LDG.E.EL R8, desc[UR4][R8.64] ;  /* 0x0000000408087981 */ /* 0x000ea2000c2e1900 */
[----:B------:R-:W-:Y:S01]  /*0150*/  LEA.HI R14, R16, R16, RZ, 0x8 ;  /* 0x00000010100e7211 */ /* 0x000fe200078f40ff */
[----:B----4-:R-:W-:-:S03]  /*0160*/  IMAD.WIDE R10, R0, 0x4, R10 ;  /* 0x00000004000a7825 */ /* 0x010fc600078e020a */
[----:B------:R-:W-:Y:S01]  /*0170*/  LOP3.LUT R17, R14, 0xffffff00, RZ, 0xc0, !PT ;  /* 0xffffff000e117812 */ /* 0x000fe200078ec0ff */
[----:B-----5:R-:W-:Y:S02]  /*0180*/  IMAD.WIDE R12, R0, 0x4, R12 ;  /* 0x00000004000c7825 */ /* 0x020fe400078e020c */
[----:B------:R-:W4:Y:S02]  /*0190*/  LDG.E.64 R10, desc[UR4][R10.64] ;  /* 0x000000040a0a7981 */ /* 0x000f24000c1e1b00 */
[----:B0-----:R-:W-:Y:S01]  /*01a0*/  IMAD.WIDE R14, R19, 0x4, R6 ;  /* 0x00000004130e7825 */ /* 0x001fe200078e0206 */
[----:B------:R-:W-:Y:S01]  /*01b0*/  IADD3 R17, R16, -R17, RZ ;  /* 0x8000001110117210 */ /* 0x000fe20007ffe0ff */
[----:B------:R-:W4:Y:S04]  /*01c0*/  LDG.E.64 R6, desc[UR4][R12.64] ;  /* 0x000000040c067981 */ /* 0x000f28000c1e1b00 */
[----:B------:R-:W5:Y:S01]  /*01d0*/  LDG.E.EL R14, desc[UR4][R14.64] ;  /* 0x000000040e0e7981 */ /* 0x000f62000c2e1900 */
[----:B-1----:R-:W-:-:S04]  /*01e0*/  IMAD.WIDE R4, R17, 0x4, R4 ;  /* 0x0000000411047825 */ /* 0x002fc800078e0204 */
[----:B---3--:R-:W-:Y:S02]  /*01f0*/  IMAD.WIDE R16, R17, 0x4, R2 ;  /* 0x0000000411107825 */ /* 0x008fe400078e0202 */
[----:B------:R-:W3:Y:S04]  /*0200*/  LDG.E.EL R4, desc[UR4][R4.64] ;  /* 0x0000000404047981 */ /* 0x000ee8000c2e1900 */
[----:B------:R-:W3:Y:S01]  /*0210*/  LDG.E.EL R17, desc[UR4][R16.64] ;  /* 0x0000000410117981 */ /* 0x000ee2000c2e1900 */
[----:B------:R-:W-:-:S10]  /*0220*/  HFMA2.MMA R3, -RZ, RZ, 0.5625, 0 ;  /* 0x38800000ff037435 */ /* 0x000fd400000001ff */
[----:B--2---:R-:W-:Y:S02]  /*0230*/  FFMA R8, R8, R3, 9.9999997473787516356e-06 ;  /* 0x3727c5ac08087423 */ /* 0x004fe40000000003 */
[----:B------:R-:W0:Y:S04]  /*0240*/  LDC.64 R2, c[0x0][0x240] ;  /* 0x00009000ff027b82 */ /* 0x000e280000000a00 */
[----:B------:R-:W1:Y:S01]  /*0250*/  MUFU.RSQ R8, R8 ;  /* 0x0000000800087308 */ /* 0x000e620000001400 */
[----:B----4-:R-:W-:Y:S01]  /*0260*/  FADD R9, R6, R10 ;  /* 0x0000000a06097221 */ /* 0x010fe20000000000 */
[----:B------:R-:W-:-:S03]  /*0270*/  FADD R7, R7, R11 ;  /* 0x0000000b07077221 */ /* 0x000fc60000000000 */
[C---:B-----5:R-:W-:Y:S01]  /*0280*/  FADD R9, -R14.reuse, R9 ;  /* 0x000000090e097221 */ /* 0x060fe20000000100 */
[----:B------:R-:W-:-:S03]  /*0290*/  FADD R7, -R14, R7 ;  /* 0x000000070e077221 */ /* 0x000fc60000000100 */
[C---:B-1----:R-:W-:Y:S01]  /*02a0*/  FMUL R9, R8.reuse, R9 ;  /* 0x0000000908097220 */ /* 0x042fe20000400000 */
[----:B------:R-:W-:-:S03]  /*02b0*/  FMUL R6, R8, R7 ;  /* 0x0000000708067220 */ /* 0x000fc60000400000 */
[C-C-:B---3--:R-:W-:Y:S01]  /*02c0*/  FFMA R9, R4.reuse, R9, R17.reuse ;  /* 0x0000000904097223 */ /* 0x148fe20000000011 */
[----:B------:R-:W-:-:S04]  /*02d0*/  FFMA R6, R4, R6, R17 ;  /* 0x0000000604067223 */ /* 0x000fc80000000011 */
[C---:B------:R-:W-:Y:S02]  /*02e0*/  FSETP.GEU.AND P0, PT, R9.reuse, RZ, PT ;  /* 0x000000ff0900720b */ /* 0x040fe40003f0e000 */
[----:B------:R-:W-:Y:S01]  /*02f0*/  FSETP.GEU.AND P1, PT, R6, RZ, PT ;  /* 0x000000ff0600720b */ /* 0x000fe20003f2e000 */
[----:B0-----:R-:W-:Y:S01]  /*0300*/  IMAD.WIDE R2, R0, 0x4, R2 ;  /* 0x0000000400027825 */ /* 0x001fe200078e0202 */
[----:B------:R-:W-:Y:S02]  /*0310*/  FSEL R4, R9, RZ, P0 ;  /* 0x000000ff09047208 */ /* 0x000fe40000000000 */
[----:B------:R-:W-:-:S05]  /*0320*/  FSEL R5, R6, RZ, P1 ;  /* 0x000000ff06057208 */ /* 0x000fca0000800000 */
[----:B------:R-:W-:Y:S01]  /*0330*/  STG.E.64 desc[UR4][R2.64], R4 ;  /* 0x0000000402007986 */ /* 0x000fe2000c101b04 */
[----:B------:R-:W-:Y:S05]  /*0340*/  EXIT ;  /* 0x000000000000794d */ /* 0x000fea0003800000 */
.L_x_0:
[----:B------:R-:W-:-:S00]  /*0350*/  BRA `(.L_x_0) ;  /* 0xfffffffc00fc7947 */ /* 0x000fc0000383ffff */
[----:B------:R-:W-:-:S00]  /*0360*/  NOP ;  /* 0x0000000000007918 */ /* 0x000fc00000000000 */
        /* <DEDUP_REMOVED lines=9> */
.L_x_1:


//--------------------- .nv.global.init           --------------------------
	.section	.nv.global.init,"aw",@progbits
.nv.global.init:
	.type		_$_str,@object
	.size		_$_str,(.L_0 - _$_str)
_$_str:
        /*0000*/ 	.byte	0x5f, 0x5f, 0x43, 0x55, 0x44, 0x41, 0x5f, 0x46, 0x54, 0x5a, 0x00
.L_0:


//--------------------- .nv.constant0.triton_poi_fused_native_group_norm_relu_24 --------------------------
	.section	.nv.constant0.triton_poi_fused_native_group_norm_relu_24,"a",@progbits
	.sectionflags	@""
	.align	4
.nv.constant0.triton_poi_fused_native_group_norm_relu_24:
	.zero		588
